//
// Generated by NVIDIA NVVM Compiler
//
// Compiler Build ID: CL-36424714
// Cuda compilation tools, release 13.0, V13.0.88
// Based on NVVM 20.0.0
//

.version 9.0
.target sm_100
.address_size 64

	// .globl	_Z7v_m_mulPiS_S_ii
// _ZZ3addPiiE1s has been demoted

.visible .entry _Z7v_m_mulPiS_S_ii(
	.param .u64 .ptr .align 1 _Z7v_m_mulPiS_S_ii_param_0,
	.param .u64 .ptr .align 1 _Z7v_m_mulPiS_S_ii_param_1,
	.param .u64 .ptr .align 1 _Z7v_m_mulPiS_S_ii_param_2,
	.param .u32 _Z7v_m_mulPiS_S_ii_param_3,
	.param .u32 _Z7v_m_mulPiS_S_ii_param_4
)
{
	.reg .b32 	%r<9>;
	.reg .b64 	%rd<13>;

	ld.param.u64 	%rd1, [_Z7v_m_mulPiS_S_ii_param_0];
	ld.param.u64 	%rd2, [_Z7v_m_mulPiS_S_ii_param_1];
	ld.param.u64 	%rd3, [_Z7v_m_mulPiS_S_ii_param_2];
	ld.param.u32 	%r1, [_Z7v_m_mulPiS_S_ii_param_3];
	cvta.to.global.u64 	%rd4, %rd2;
	cvta.to.global.u64 	%rd5, %rd3;
	cvta.to.global.u64 	%rd6, %rd1;
	mov.u32 	%r2, %ctaid.x;
	mov.u32 	%r3, %tid.x;
	bar.sync 	0;
	mul.wide.u32 	%rd7, %r3, 4;
	add.s64 	%rd8, %rd6, %rd7;
	ld.global.u32 	%r4, [%rd8];
	mad.lo.s32 	%r5, %r1, %r2, %r3;
	mul.wide.s32 	%rd9, %r5, 4;
	add.s64 	%rd10, %rd5, %rd9;
	ld.global.u32 	%r6, [%rd10];
	mul.lo.s32 	%r7, %r6, %r4;
	mul.wide.u32 	%rd11, %r2, 4;
	add.s64 	%rd12, %rd4, %rd11;
	atom.global.add.u32 	%r8, [%rd12], %r7;
	ret;

}
	// .globl	_Z3addPii
.visible .entry _Z3addPii(
	.param .u64 .ptr .align 1 _Z3addPii_param_0,
	.param .u32 _Z3addPii_param_1
)
{
	.reg .b32 	%r<6>;
	.reg .b64 	%rd<5>;
	// demoted variable
	.shared .align 4 .u32 _ZZ3addPiiE1s;
	ld.param.u64 	%rd1, [_Z3addPii_param_0];
	cvta.to.global.u64 	%rd2, %rd1;
	mov.u32 	%r1, %tid.x;
	mov.b32 	%r2, 0;
	st.shared.u32 	[_ZZ3addPiiE1s], %r2;
	bar.sync 	0;
	mul.wide.u32 	%rd3, %r1, 4;
	add.s64 	%rd4, %rd2, %rd3;
	ld.global.u32 	%r3, [%rd4];
	atom.shared.add.u32 	%r4, [_ZZ3addPiiE1s], %r3;
	bar.sync 	0;
	ld.shared.u32 	%r5, [_ZZ3addPiiE1s];
	st.global.u32 	[%rd4], %r5;
	ret;

}


// ===== COMPILED SASS (sm_100) =====

	.target	sm_100

	.elftype	@"ET_EXEC"


//--------------------- .note.nv.tkinfo           --------------------------
	.section	.note.nv.tkinfo,"",@"SHT_NOTE"
	.sectionflags	@"SHF_NOTE_NV_TKINFO"
	.tkinfo
        /*0018*/ 	.word	0x00000002
        /*0030*/ 	.string	""
        /*0030*/ 	.string	"ptxas"
        /*0030*/ 	.string	"Cuda compilation tools, release 13.0, V13.0.88"
        /*0030*/ 	.string	"Build cuda_13.0.r13.0/compiler.36424714_0"
        /*0030*/ 	.string	"-arch sm_100 -m 64 "



//--------------------- .note.nv.cuinfo           --------------------------
	.section	.note.nv.cuinfo,"",@"SHT_NOTE"
	.sectionflags	@"SHF_NOTE_NV_CUINFO"
        /*0018*/ 	.short	0x0002
        /*001a*/ 	.short	0x0064
        /*001c*/ 	.short	0x0082
	.zero		2


//--------------------- .nv.info                  --------------------------
	.section	.nv.info,"",@"SHT_CUDA_INFO"
	.align	4


	//----- nvinfo : EIATTR_REGCOUNT
	.align		4
        /*0000*/ 	.byte	0x04, 0x2f
        /*0002*/ 	.short	(.L_1 - .L_0)
	.align		4
.L_0:
        /*0004*/ 	.word	index@(_Z7v_m_mulPiS_S_ii)
        /*0008*/ 	.word	0x0000000c


	//----- nvinfo : EIATTR_FRAME_SIZE
	.align		4
.L_1:
        /*000c*/ 	.byte	0x04, 0x11
        /*000e*/ 	.short	(.L_3 - .L_2)
	.align		4
.L_2:
        /*0010*/ 	.word	index@(_Z7v_m_mulPiS_S_ii)
        /*0014*/ 	.word	0x00000000


	//----- nvinfo : EIATTR_REGCOUNT
	.align		4
.L_3:
        /*0018*/ 	.byte	0x04, 0x2f
        /*001a*/ 	.short	(.L_5 - .L_4)
	.align		4
.L_4:
        /*001c*/ 	.word	index@(_Z3addPii)
        /*0020*/ 	.word	0x00000008


	//----- nvinfo : EIATTR_FRAME_SIZE
	.align		4
.L_5:
        /*0024*/ 	.byte	0x04, 0x11
        /*0026*/ 	.short	(.L_7 - .L_6)
	.align		4
.L_6:
        /*0028*/ 	.word	index@(_Z3addPii)
        /*002c*/ 	.word	0x00000000


	//----- nvinfo : EIATTR_MIN_STACK_SIZE
	.align		4
.L_7:
        /*0030*/ 	.byte	0x04, 0x12
        /*0032*/ 	.short	(.L_9 - .L_8)
	.align		4
.L_8:
        /*0034*/ 	.word	index@(_Z3addPii)
        /*0038*/ 	.word	0x00000000


	//----- nvinfo : EIATTR_MIN_STACK_SIZE
	.align		4
.L_9:
        /*003c*/ 	.byte	0x04, 0x12
        /*003e*/ 	.short	(.L_11 - .L_10)
	.align		4
.L_10:
        /*0040*/ 	.word	index@(_Z7v_m_mulPiS_S_ii)
        /*0044*/ 	.word	0x00000000
.L_11:


//--------------------- .nv.compat                --------------------------
	.section	.nv.compat,"",@"SHT_CUDA_COMPAT_INFO"
	.align	4
        /*0000*/ 	.byte	0x02, 0x09, 0x00, 0x00, 0x02, 0x02, 0x01, 0x00, 0x02, 0x05, 0x05, 0x00, 0x03, 0x07, 0x01, 0x01
        /*0010*/ 	.byte	0x02, 0x03, 0x00, 0x00, 0x02, 0x06, 0x01, 0x00, 0x04, 0x0b, 0x08, 0x00, 0x09, 0x00, 0x00, 0x00
        /*0020*/ 	.byte	0x00, 0x00, 0x00, 0x00


//--------------------- .nv.info._Z3addPii        --------------------------
	.section	.nv.info._Z3addPii,"",@"SHT_CUDA_INFO"
	.sectionflags	@""
	.align	4


	//----- nvinfo : EIATTR_CUDA_API_VERSION
	.align		4
        /*0000*/ 	.byte	0x04, 0x37
        /*0002*/ 	.short	(.L_13 - .L_12)
.L_12:
        /*0004*/ 	.word	0x00000082


	//----- nvinfo : EIATTR_KPARAM_INFO
	.align		4
.L_13:
        /*0008*/ 	.byte	0x04, 0x17
        /*000a*/ 	.short	(.L_15 - .L_14)
.L_14:
        /*000c*/ 	.word	0x00000000
        /*0010*/ 	.short	0x0001
        /*0012*/ 	.short	0x0008
        /*0014*/ 	.byte	0x00, 0xf0, 0x11, 0x00


	//----- nvinfo : EIATTR_KPARAM_INFO
	.align		4
.L_15:
        /*0018*/ 	.byte	0x04, 0x17
        /*001a*/ 	.short	(.L_17 - .L_16)
.L_16:
        /*001c*/ 	.word	0x00000000
        /*0020*/ 	.short	0x0000
        /*0022*/ 	.short	0x0000
        /*0024*/ 	.byte	0x00, 0xf5, 0x21, 0x00


	//----- nvinfo : EIATTR_SPARSE_MMA_MASK
	.align		4
.L_17:
        /*0028*/ 	.byte	0x03, 0x50
        /*002a*/ 	.short	0x0000


	//----- nvinfo : EIATTR_MAXREG_COUNT
	.align		4
        /*002c*/ 	.byte	0x03, 0x1b
        /*002e*/ 	.short	0x00ff


	//----- nvinfo : EIATTR_NUM_BARRIERS
	.align		4
        /*0030*/ 	.byte	0x02, 0x4c
        /*0032*/ 	.byte	0x01
	.zero		1


	//----- nvinfo : EIATTR_MERCURY_ISA_VERSION
	.align		4
        /*0034*/ 	.byte	0x03, 0x5f
        /*0036*/ 	.short	0x0101


	//----- nvinfo : EIATTR_INT_WARP_WIDE_INSTR_OFFSETS
	.align		4
        /*0038*/ 	.byte	0x04, 0x31
        /*003a*/ 	.short	(.L_19 - .L_18)


	//   ....[0]....
.L_18:
        /*003c*/ 	.word	0x000000b0


	//   ....[1]....
        /*0040*/ 	.word	0x000000f0


	//----- nvinfo : EIATTR_VRC_CTA_INIT_COUNT
	.align		4
.L_19:
        /*0044*/ 	.byte	0x02, 0x4a
	.zero		1
	.zero		1


	//----- nvinfo : EIATTR_EXIT_INSTR_OFFSETS
	.align		4
        /*0048*/ 	.byte	0x04, 0x1c
        /*004a*/ 	.short	(.L_21 - .L_20)


	//   ....[0]....
.L_20:
        /*004c*/ 	.word	0x00000150


	//----- nvinfo : EIATTR_CBANK_PARAM_SIZE
	.align		4
.L_21:
        /*0050*/ 	.byte	0x03, 0x19
        /*0052*/ 	.short	0x000c


	//----- nvinfo : EIATTR_PARAM_CBANK
	.align		4
        /*0054*/ 	.byte	0x04, 0x0a
        /*0056*/ 	.short	(.L_23 - .L_22)
	.align		4
.L_22:
        /*0058*/ 	.word	index@(.nv.constant0._Z3addPii)
        /*005c*/ 	.short	0x0380
        /*005e*/ 	.short	0x000c


	//----- nvinfo : EIATTR_SW_WAR
	.align		4
.L_23:
        /*0060*/ 	.byte	0x04, 0x36
        /*0062*/ 	.short	(.L_25 - .L_24)
.L_24:
        /*0064*/ 	.word	0x00000008
.L_25:


//--------------------- .nv.info._Z7v_m_mulPiS_S_ii --------------------------
	.section	.nv.info._Z7v_m_mulPiS_S_ii,"",@"SHT_CUDA_INFO"
	.sectionflags	@""
	.align	4


	//----- nvinfo : EIATTR_CUDA_API_VERSION
	.align		4
        /*0000*/ 	.byte	0x04, 0x37
        /*0002*/ 	.short	(.L_27 - .L_26)
.L_26:
        /*0004*/ 	.word	0x00000082


	//----- nvinfo : EIATTR_KPARAM_INFO
	.align		4
.L_27:
        /*0008*/ 	.byte	0x04, 0x17
        /*000a*/ 	.short	(.L_29 - .L_28)
.L_28:
        /*000c*/ 	.word	0x00000000
        /*0010*/ 	.short	0x0004
        /*0012*/ 	.short	0x001c
        /*0014*/ 	.byte	0x00, 0xf0, 0x11, 0x00


	//----- nvinfo : EIATTR_KPARAM_INFO
	.align		4
.L_29:
        /*0018*/ 	.byte	0x04, 0x17
        /*001a*/ 	.short	(.L_31 - .L_30)
.L_30:
        /*001c*/ 	.word	0x00000000
        /*0020*/ 	.short	0x0003
        /*0022*/ 	.short	0x0018
        /*0024*/ 	.byte	0x00, 0xf0, 0x11, 0x00


	//----- nvinfo : EIATTR_KPARAM_INFO
	.align		4
.L_31:
        /*0028*/ 	.byte	0x04, 0x17
        /*002a*/ 	.short	(.L_33 - .L_32)
.L_32:
        /*002c*/ 	.word	0x00000000
        /*0030*/ 	.short	0x0002
        /*0032*/ 	.short	0x0010
        /*0034*/ 	.byte	0x00, 0xf5, 0x21, 0x00


	//----- nvinfo : EIATTR_KPARAM_INFO
	.align		4
.L_33:
        /*0038*/ 	.byte	0x04, 0x17
        /*003a*/ 	.short	(.L_35 - .L_34)
.L_34:
        /*003c*/ 	.word	0x00000000
        /*0040*/ 	.short	0x0001
        /*0042*/ 	.short	0x0008
        /*0044*/ 	.byte	0x00, 0xf5, 0x21, 0x00


	//----- nvinfo : EIATTR_KPARAM_INFO
	.align		4
.L_35:
        /*0048*/ 	.byte	0x04, 0x17
        /*004a*/ 	.short	(.L_37 - .L_36)
.L_36:
        /*004c*/ 	.word	0x00000000
        /*0050*/ 	.short	0x0000
        /*0052*/ 	.short	0x0000
        /*0054*/ 	.byte	0x00, 0xf5, 0x21, 0x00


	//----- nvinfo : EIATTR_SPARSE_MMA_MASK
	.align		4
.L_37:
        /*0058*/ 	.byte	0x03, 0x50
        /*005a*/ 	.short	0x0000


	//----- nvinfo : EIATTR_MAXREG_COUNT
	.align		4
        /*005c*/ 	.byte	0x03, 0x1b
        /*005e*/ 	.short	0x00ff


	//----- nvinfo : EIATTR_NUM_BARRIERS
	.align		4
        /*0060*/ 	.byte	0x02, 0x4c
        /*0062*/ 	.byte	0x01
	.zero		1


	//----- nvinfo : EIATTR_MERCURY_ISA_VERSION
	.align		4
        /*0064*/ 	.byte	0x03, 0x5f
        /*0066*/ 	.short	0x0101


	//----- nvinfo : EIATTR_INT_WARP_WIDE_INSTR_OFFSETS
	.align		4
        /*0068*/ 	.byte	0x04, 0x31
        /*006a*/ 	.short	(.L_39 - .L_38)


	//   ....[0]....
.L_38:
        /*006c*/ 	.word	0x000000f0


	//   ....[1]....
        /*0070*/ 	.word	0x00000140


	//----- nvinfo : EIATTR_VRC_CTA_INIT_COUNT
	.align		4
.L_39:
        /*0074*/ 	.byte	0x02, 0x4a
	.zero		1
	.zero		1


	//----- nvinfo : EIATTR_EXIT_INSTR_OFFSETS
	.align		4
        /*0078*/ 	.byte	0x04, 0x1c
        /*007a*/ 	.short	(.L_41 - .L_40)


	//   ....[0]....
.L_40:
        /*007c*/ 	.word	0x00000170


	//----- nvinfo : EIATTR_CBANK_PARAM_SIZE
	.align		4
.L_41:
        /*0080*/ 	.byte	0x03, 0x19
        /*0082*/ 	.short	0x0020


	//----- nvinfo : EIATTR_PARAM_CBANK
	.align		4
        /*0084*/ 	.byte	0x04, 0x0a
        /*0086*/ 	.short	(.L_43 - .L_42)
	.align		4
.L_42:
        /*0088*/ 	.word	index@(.nv.constant0._Z7v_m_mulPiS_S_ii)
        /*008c*/ 	.short	0x0380
        /*008e*/ 	.short	0x0020


	//----- nvinfo : EIATTR_SW_WAR
	.align		4
.L_43:
        /*0090*/ 	.byte	0x04, 0x36
        /*0092*/ 	.short	(.L_45 - .L_44)
.L_44:
        /*0094*/ 	.word	0x00000008
.L_45:


//--------------------- .nv.callgraph             --------------------------
	.section	.nv.callgraph,"",@"SHT_CUDA_CALLGRAPH"
	.align	4
	.sectionentsize	8
	.align		4
        /*0000*/ 	.word	0x00000000
	.align		4
        /*0004*/ 	.word	0xffffffff
	.align		4
        /*0008*/ 	.word	0x00000000
	.align		4
        /*000c*/ 	.word	0xfffffffe
	.align		4
        /*0010*/ 	.word	0x00000000
	.align		4
        /*0014*/ 	.word	0xfffffffd
	.align		4
        /*0018*/ 	.word	0x00000000
	.align		4
        /*001c*/ 	.word	0xfffffffc


//--------------------- .text._Z3addPii           --------------------------
	.section	.text._Z3addPii,"ax",@progbits
	.align	128
        .global         _Z3addPii
        .type           _Z3addPii,@function
        .size           _Z3addPii,(.L_x_2 - _Z3addPii)
        .other          _Z3addPii,@"STO_CUDA_ENTRY STV_DEFAULT"
_Z3addPii:
.text._Z3addPii:
[----:B------:R-:W-:Y:S08]  /*0000*/  LDC R1, c[0x0][0x37c] ;  /* 0x0000df00ff017b82 */ /* 0x000ff00000000800 */
[----:B------:R-:W0:Y:S01]  /*0010*/  S2UR UR5, SR_CgaCtaId ;  /* 0x00000000000579c3 */ /* 0x000e220000008800 */
[----:B------:R-:W1:Y:S01]  /*0020*/  S2R R5, SR_TID.X ;  /* 0x0000000000057919 */ /* 0x000e620000002100 */
[----:B------:R-:W-:Y:S01]  /*0030*/  UMOV UR4, 0x400 ;  /* 0x0000040000047882 */ /* 0x000fe20000000000 */
[----:B------:R-:W2:Y:S05]  /*0040*/  LDCU.64 UR6, c[0x0][0x358] ;  /* 0x00006b00ff0677ac */ /* 0x000eaa0008000a00 */
[----:B------:R-:W1:Y:S01]  /*0050*/  LDC.64 R2, c[0x0][0x380] ;  /* 0x0000e000ff027b82 */ /* 0x000e620000000a00 */
[----:B0-----:R-:W-:-:S09]  /*0060*/  ULEA UR4, UR5, UR4, 0x18 ;  /* 0x0000000405047291 */ /* 0x001fd2000f8ec0ff */
[----:B------:R-:W-:Y:S01]  /*0070*/  STS [UR4], RZ ;  /* 0x000000ffff007988 */ /* 0x000fe20008000804 */
[----:B-1----:R-:W-:Y:S01]  /*0080*/  IMAD.WIDE.U32 R2, R5, 0x4, R2 ;  /* 0x0000000405027825 */ /* 0x002fe200078e0002 */
[----:B------:R-:W-:Y:S06]  /*0090*/  BAR.SYNC.DEFER_BLOCKING 0x0 ;  /* 0x0000000000007b1d */ /* 0x000fec0000010000 */
[----:B--2---:R-:W2:Y:S01]  /*00a0*/  LDG.E R0, desc[UR6][R2.64] ;  /* 0x0000000602007981 */ /* 0x004ea2000c1e1900 */
[----:B------:R-:W-:Y:S02]  /*00b0*/  VOTEU.ANY UR5, UPT, PT ;  /* 0x0000000000057886 */ /* 0x000fe400038e0100 */
[----:B------:R-:W-:Y:S01]  /*00c0*/  UFLO.U32 UR5, UR5 ;  /* 0x00000005000572bd */ /* 0x000fe200080e0000 */
[----:B------:R-:W0:Y:S05]  /*00d0*/  S2R R4, SR_LANEID ;  /* 0x0000000000047919 */ /* 0x000e2a0000000000 */
[----:B0-----:R-:W-:Y:S01]  /*00e0*/  ISETP.EQ.U32.AND P0, PT, R4, UR5, PT ;  /* 0x0000000504007c0c */ /* 0x001fe2000bf02070 */
[----:B--2---:R-:W0:Y:S02]  /*00f0*/  REDUX.SUM UR8, R0 ;  /* 0x00000000000873c4 */ /* 0x004e24000000c000 */
[----:B0-----:R-:W-:-:S10]  /*0100*/  MOV R4, UR8 ;  /* 0x0000000800047c02 */ /* 0x001fd40008000f00 */
[----:B------:R-:W-:Y:S01]  /*0110*/  @P0 ATOMS.ADD RZ, [UR4], R4 ;  /* 0x00000004ffff098c */ /* 0x000fe20008000004 */
[----:B------:R-:W-:Y:S06]  /*0120*/  BAR.SYNC.DEFER_BLOCKING 0x0 ;  /* 0x0000000000007b1d */ /* 0x000fec0000010000 */
[----:B------:R-:W0:Y:S04]  /*0130*/  LDS R5, [UR4] ;  /* 0x00000004ff057984 */ /* 0x000e280008000800 */
[----:B0-----:R-:W-:Y:S01]  /*0140*/  STG.E desc[UR6][R2.64], R5 ;  /* 0x0000000502007986 */ /* 0x001fe2000c101906 */
[----:B------:R-:W-:Y:S05]  /*0150*/  EXIT ;  /* 0x000000000000794d */ /* 0x000fea0003800000 */
.L_x_0:
[----:B------:R-:W-:-:S00]  /*0160*/  BRA `(.L_x_0) ;  /* 0xfffffffc00fc7947 */ /* 0x000fc0000383ffff */
[----:B------:R-:W-:-:S00]  /*0170*/  NOP ;  /* 0x0000000000007918 */ /* 0x000fc00000000000 */
        /* <DEDUP_REMOVED lines=8> */
.L_x_2:


//--------------------- .text._Z7v_m_mulPiS_S_ii  --------------------------
	.section	.text._Z7v_m_mulPiS_S_ii,"ax",@progbits
	.align	128
        .global         _Z7v_m_mulPiS_S_ii
        .type           _Z7v_m_mulPiS_S_ii,@function
        .size           _Z7v_m_mulPiS_S_ii,(.L_x_3 - _Z7v_m_mulPiS_S_ii)
        .other          _Z7v_m_mulPiS_S_ii,@"STO_CUDA_ENTRY STV_DEFAULT"
_Z7v_m_mulPiS_S_ii:
.text._Z7v_m_mulPiS_S_ii:
[----:B------:R-:W-:Y:S01]  /*0000*/  LDC R1, c[0x0][0x37c] ;  /* 0x0000df00ff017b82 */ /* 0x000fe20000000800 */
[----:B------:R-:W0:Y:S07]  /*0010*/  S2R R0, SR_TID.X ;  /* 0x0000000000007919 */ /* 0x000e2e0000002100 */
[----:B------:R-:W0:Y:S01]  /*0020*/  LDC.64 R2, c[0x0][0x380] ;  /* 0x0000e000ff027b82 */ /* 0x000e220000000a00 */
[----:B------:R-:W1:Y:S01]  /*0030*/  LDCU UR4, c[0x0][0x398] ;  /* 0x00007300ff0477ac */ /* 0x000e620008000800 */
[----:B------:R-:W1:Y:S01]  /*0040*/  S2R R9, SR_CTAID.X ;  /* 0x0000000000097919 */ /* 0x000e620000002500 */
[----:B------:R-:W2:Y:S05]  /*0050*/  LDCU.64 UR6, c[0x0][0x358] ;  /* 0x00006b00ff0677ac */ /* 0x000eaa0008000a00 */
[----:B------:R-:W3:Y:S01]  /*0060*/  LDC.64 R4, c[0x0][0x390] ;  /* 0x0000e400ff047b82 */ /* 0x000ee20000000a00 */
[----:B0-----:R-:W-:-:S07]  /*0070*/  IMAD.WIDE.U32 R2, R0, 0x4, R2 ;  /* 0x0000000400027825 */ /* 0x001fce00078e0002 */
[----:B------:R-:W-:Y:S01]  /*0080*/  BAR.SYNC.DEFER_BLOCKING 0x0 ;  /* 0x0000000000007b1d */ /* 0x000fe20000010000 */
[----:B-1----:R-:W-:-:S04]  /*0090*/  IMAD R7, R9, UR4, R0 ;  /* 0x0000000409077c24 */ /* 0x002fc8000f8e0200 */
[----:B---3--:R-:W-:Y:S01]  /*00a0*/  IMAD.WIDE R4, R7, 0x4, R4 ;  /* 0x0000000407047825 */ /* 0x008fe200078e0204 */
[----:B------:R-:W0:Y:S02]  /*00b0*/  S2R R8, SR_LANEID ;  /* 0x0000000000087919 */ /* 0x000e240000000000 */
[----:B------:R-:W1:Y:S01]  /*00c0*/  LDC.64 R6, c[0x0][0x388] ;  /* 0x0000e200ff067b82 */ /* 0x000e620000000a00 */
[----:B--2---:R-:W2:Y:S04]  /*00d0*/  LDG.E R2, desc[UR6][R2.64] ;  /* 0x0000000602027981 */ /* 0x004ea8000c1e1900 */
[----:B------:R-:W2:Y:S01]  /*00e0*/  LDG.E R5, desc[UR6][R4.64] ;  /* 0x0000000604057981 */ /* 0x000ea2000c1e1900 */
[----:B------:R-:W-:Y:S02]  /*00f0*/  VOTEU.ANY UR4, UPT, PT ;  /* 0x0000000000047886 */ /* 0x000fe400038e0100 */
[----:B------:R-:W-:Y:S01]  /*0100*/  UFLO.U32 UR4, UR4 ;  /* 0x00000004000472bd */ /* 0x000fe200080e0000 */
[----:B-1----:R-:W-:-:S05]  /*0110*/  IMAD.WIDE.U32 R6, R9, 0x4, R6 ;  /* 0x0000000409067825 */ /* 0x002fca00078e0006 */
[----:B0-----:R-:W-:Y:S01]  /*0120*/  ISETP.EQ.U32.AND P0, PT, R8, UR4, PT ;  /* 0x0000000408007c0c */ /* 0x001fe2000bf02070 */
[----:B--2---:R-:W-:-:S04]  /*0130*/  IMAD R0, R2, R5, RZ ;  /* 0x0000000502007224 */ /* 0x004fc800078e02ff */
[----:B------:R-:W0:Y:S02]  /*0140*/  REDUX.SUM UR5, R0 ;  /* 0x00000000000573c4 */ /* 0x000e24000000c000 */
[----:B0-----:R-:W-:-:S06]  /*0150*/  MOV R9, UR5 ;  /* 0x0000000500097c02 */ /* 0x001fcc0008000f00 */
[----:B------:R-:W-:Y:S01]  /*0160*/  @P0 REDG.E.ADD.STRONG.GPU desc[UR6][R6.64], R9 ;  /* 0x000000090600098e */ /* 0x000fe2000c12e106 */
[----:B------:R-:W-:Y:S05]  /*0170*/  EXIT ;  /* 0x000000000000794d */ /* 0x000fea0003800000 */
.L_x_1:
        /* <DEDUP_REMOVED lines=16> */
.L_x_3:


//--------------------- .nv.shared._Z3addPii      --------------------------
	.section	.nv.shared._Z3addPii,"aw",@nobits
	.sectionflags	@""
	.align	4
.nv.shared._Z3addPii:
	.zero		1028


//--------------------- .nv.shared.reserved.0     --------------------------
	.section	.nv.shared.reserved.0,"aw",@nobits
	.weak		__nv_reservedSMEM_offset_0_alias
	.size		__nv_reservedSMEM_offset_0_alias, 0, 64
	.other		__nv_reservedSMEM_offset_0_alias,@"STO_CUDA_RESERVED_SHARED STV_DEFAULT"
__nv_reservedSMEM_offset_0_alias:
	.zero		0
	.zero		64


//--------------------- .nv.constant0._Z3addPii   --------------------------
	.section	.nv.constant0._Z3addPii,"a",@progbits
	.sectionflags	@""
	.align	4
.nv.constant0._Z3addPii:
	.zero		908


//--------------------- .nv.constant0._Z7v_m_mulPiS_S_ii --------------------------
	.section	.nv.constant0._Z7v_m_mulPiS_S_ii,"a",@progbits
	.sectionflags	@""
	.align	4
.nv.constant0._Z7v_m_mulPiS_S_ii:
	.zero		928


//--------------------- SYMBOLS --------------------------

	.type		.nv.reservedSmem.offset0,@object
	.size		.nv.reservedSmem.offset0,0x4
	.type		.nv.reservedSmem.cap,@object
	.size		.nv.reservedSmem.cap,0x4
